	.headerflags	@"EF_CUDA_TEXMODE_UNIFIED EF_CUDA_64BIT_ADDRESS EF_CUDA_ACCELERATORS EF_CUDA_SM90 EF_CUDA_VIRTUAL_SM(EF_CUDA_SM90)"
	.elftype	@"ET_EXEC"


//--------------------- .nv.info                  --------------------------
	.section	.nv.info,"",@"SHT_CUDA_INFO"
	.align	4


	//----- nvinfo : EIATTR_REGCOUNT
	.align		4
        /*0000*/ 	.byte	0x04, 0x2f
        /*0002*/ 	.short	(.L_3 - .L_2)
	.align		4
.L_2:
        /*0004*/ 	.word	index@(triton_poi_fused__native_batch_norm_legit_no_training_silu_32)
        /*0008*/ 	.word	0x00000020


	//----- nvinfo : EIATTR_MIN_STACK_SIZE
	.align		4
.L_3:
        /*000c*/ 	.byte	0x04, 0x12
        /*000e*/ 	.short	(.L_5 - .L_4)
	.align		4
.L_4:
        /*0010*/ 	.word	index@(triton_poi_fused__native_batch_norm_legit_no_training_silu_32)
        /*0014*/ 	.word	0x00000000


	//----- nvinfo : EIATTR_FRAME_SIZE
	.align		4
.L_5:
        /*0018*/ 	.byte	0x04, 0x11
        /*001a*/ 	.short	(.L_7 - .L_6)
	.align		4
.L_6:
        /*001c*/ 	.word	index@(triton_poi_fused__native_batch_norm_legit_no_training_silu_32)
        /*0020*/ 	.word	0x00000000


	//----- nvinfo : EIATTR_MIN_STACK_SIZE
	.align		4
.L_7:
        /*0024*/ 	.byte	0x04, 0x12
        /*0026*/ 	.short	(.L_9 - .L_8)
	.align		4
.L_8:
        /*0028*/ 	.word	index@(triton_poi_fused__native_batch_norm_legit_no_training_silu_32)
        /*002c*/ 	.word	0x00000000
.L_9:


//--------------------- .nv.info.triton_poi_fused__native_batch_norm_legit_no_training_silu_32 --------------------------
	.section	.nv.info.triton_poi_fused__native_batch_norm_legit_no_training_silu_32,"",@"SHT_CUDA_INFO"
	.sectionflags	@""
	.align	4


	//----- nvinfo : EIATTR_CUDA_API_VERSION
	.align		4
        /*0000*/ 	.byte	0x04, 0x37
        /*0002*/ 	.short	(.L_11 - .L_10)
.L_10:
        /*0004*/ 	.word	0x0000007c


	//----- nvinfo : EIATTR_KPARAM_INFO
	.align		4
.L_11:
        /*0008*/ 	.byte	0x04, 0x17
        /*000a*/ 	.short	(.L_13 - .L_12)
.L_12:
        /*000c*/ 	.word	0x00000000
        /*0010*/ 	.short	0x0007
        /*0012*/ 	.short	0x0034
        /*0014*/ 	.byte	0x00, 0xf0, 0x11, 0x00


	//----- nvinfo : EIATTR_KPARAM_INFO
	.align		4
.L_13:
        /*0018*/ 	.byte	0x04, 0x17
        /*001a*/ 	.short	(.L_15 - .L_14)
.L_14:
        /*001c*/ 	.word	0x00000000
        /*0020*/ 	.short	0x0006
        /*0022*/ 	.short	0x0030
        /*0024*/ 	.byte	0x00, 0xf0, 0x11, 0x00


	//----- nvinfo : EIATTR_KPARAM_INFO
	.align		4
.L_15:
        /*0028*/ 	.byte	0x04, 0x17
        /*002a*/ 	.short	(.L_17 - .L_16)
.L_16:
        /*002c*/ 	.word	0x00000000
        /*0030*/ 	.short	0x0005
        /*0032*/ 	.short	0x0028
        /*0034*/ 	.byte	0x00, 0xf4, 0x21, 0x00


	//----- nvinfo : EIATTR_KPARAM_INFO
	.align		4
.L_17:
        /*0038*/ 	.byte	0x04, 0x17
        /*003a*/ 	.short	(.L_19 - .L_18)
.L_18:
        /*003c*/ 	.word	0x00000000
        /*0040*/ 	.short	0x0004
        /*0042*/ 	.short	0x0020
        /*0044*/ 	.byte	0x00, 0xf4, 0x21, 0x00


	//----- nvinfo : EIATTR_KPARAM_INFO
	.align		4
.L_19:
        /*0048*/ 	.byte	0x04, 0x17
        /*004a*/ 	.short	(.L_21 - .L_20)
.L_20:
        /*004c*/ 	.word	0x00000000
        /*0050*/ 	.short	0x0003
        /*0052*/ 	.short	0x0018
        /*0054*/ 	.byte	0x00, 0xf4, 0x21, 0x00


	//----- nvinfo : EIATTR_KPARAM_INFO
	.align		4
.L_21:
        /*0058*/ 	.byte	0x04, 0x17
        /*005a*/ 	.short	(.L_23 - .L_22)
.L_22:
        /*005c*/ 	.word	0x00000000
        /*0060*/ 	.short	0x0002
        /*0062*/ 	.short	0x0010
        /*0064*/ 	.byte	0x00, 0xf4, 0x21, 0x00


	//----- nvinfo : EIATTR_KPARAM_INFO
	.align		4
.L_23:
        /*0068*/ 	.byte	0x04, 0x17
        /*006a*/ 	.short	(.L_25 - .L_24)
.L_24:
        /*006c*/ 	.word	0x00000000
        /*0070*/ 	.short	0x0001
        /*0072*/ 	.short	0x0008
        /*0074*/ 	.byte	0x00, 0xf4, 0x21, 0x00


	//----- nvinfo : EIATTR_KPARAM_INFO
	.align		4
.L_25:
        /*0078*/ 	.byte	0x04, 0x17
        /*007a*/ 	.short	(.L_27 - .L_26)
.L_26:
        /*007c*/ 	.word	0x00000000
        /*0080*/ 	.short	0x0000
        /*0082*/ 	.short	0x0000
        /*0084*/ 	.byte	0x00, 0xf4, 0x21, 0x00


	//----- nvinfo : EIATTR_SPARSE_MMA_MASK
	.align		4
.L_27:
        /*0088*/ 	.byte	0x03, 0x50
        /*008a*/ 	.short	0x0000


	//----- nvinfo : EIATTR_MAXREG_COUNT
	.align		4
        /*008c*/ 	.byte	0x03, 0x1b
        /*008e*/ 	.short	0x00ff


	//----- nvinfo : EIATTR_EXIT_INSTR_OFFSETS
	.align		4
        /*0090*/ 	.byte	0x04, 0x1c
        /*0092*/ 	.short	(.L_29 - .L_28)


	//   ....[0]....
.L_28:
        /*0094*/ 	.word	0x00001140


	//   ....[1]....
        /*0098*/ 	.word	0x00001190


	//----- nvinfo : EIATTR_REQNTID
	.align		4
.L_29:
        /*009c*/ 	.byte	0x04, 0x10
        /*009e*/ 	.short	(.L_31 - .L_30)
.L_30:
        /*00a0*/ 	.word	0x00000080
        /*00a4*/ 	.word	0x00000001
        /*00a8*/ 	.word	0x00000001


	//----- nvinfo : EIATTR_CBANK_PARAM_SIZE
	.align		4
.L_31:
        /*00ac*/ 	.byte	0x03, 0x19
        /*00ae*/ 	.short	0x0038


	//----- nvinfo : EIATTR_PARAM_CBANK
	.align		4
        /*00b0*/ 	.byte	0x04, 0x0a
        /*00b2*/ 	.short	(.L_33 - .L_32)
	.align		4
.L_32:
        /*00b4*/ 	.word	index@(.nv.constant0.triton_poi_fused__native_batch_norm_legit_no_training_silu_32)
        /*00b8*/ 	.short	0x0210
        /*00ba*/ 	.short	0x0038


	//----- nvinfo : EIATTR_SW_WAR
	.align		4
.L_33:
        /*00bc*/ 	.byte	0x04, 0x36
        /*00be*/ 	.short	(.L_35 - .L_34)
.L_34:
        /*00c0*/ 	.word	0x00000008
.L_35:


//--------------------- .nv.callgraph             --------------------------
	.section	.nv.callgraph,"",@"SHT_CUDA_CALLGRAPH"
	.align	4
	.sectionentsize	8
	.align		4
        /*0000*/ 	.word	0x00000000
	.align		4
        /*0004*/ 	.word	0xffffffff
	.align		4
        /*0008*/ 	.word	0x00000000
	.align		4
        /*000c*/ 	.word	0xfffffffe
	.align		4
        /*0010*/ 	.word	0x00000000
	.align		4
        /*0014*/ 	.word	0xfffffffd
	.align		4
        /*0018*/ 	.word	0x00000000
	.align		4
        /*001c*/ 	.word	0xfffffffc


//--------------------- .nv.constant4             --------------------------
	.section	.nv.constant4,"a",@progbits
	.align	8
	.align		8
.nv.constant4:
        /*0000*/ 	.dword	_$_str
	.align		8
        /*0008*/ 	.dword	_$_str_$_2


//--------------------- .text.triton_poi_fused__native_batch_norm_legit_no_training_silu_32 --------------------------
	.section	.text.triton_poi_fused__native_batch_norm_legit_no_training_silu_32,"ax",@progbits
	.sectionflags	@"SHF_BARRIERS=1"
	.align	128
        .global         triton_poi_fused__native_batch_norm_legit_no_training_silu_32
        .type           triton_poi_fused__native_batch_norm_legit_no_training_silu_32,@function
        .size           triton_poi_fused__native_batch_norm_legit_no_training_silu_32,(.L_x_1 - triton_poi_fused__native_batch_norm_legit_no_training_silu_32)
        .other          triton_poi_fused__native_batch_norm_legit_no_training_silu_32,@"STO_CUDA_ENTRY STV_DEFAULT"
triton_poi_fused__native_batch_norm_legit_no_training_silu_32:
.text.triton_poi_fused__native_batch_norm_legit_no_training_silu_32:
[----:B------:R-:W0:Y:S01]  /*0000*/  LDC R1, c[0x0][0x28] ;  /* 0x00000a00ff017b82 */ /* 0x000e220000000800 */
[----:B------:R-:W1:Y:S07]  /*0010*/  S2R R2, SR_CTAID.X ;  /* 0x0000000000027919 */ /* 0x000e6e0000002500 */
[----:B------:R-:W2:Y:S01]  /*0020*/  LDC.64 R10, c[0x0][0x220] ;  /* 0x00008800ff0a7b82 */ /* 0x000ea20000000a00 */
[----:B------:R-:W-:Y:S02]  /*0030*/  CS2R R4, SRZ ;  /* 0x0000000000047805 */ /* 0x000fe4000001ff00 */
[----:B------:R-:W-:Y:S01]  /*0040*/  CS2R R6, SRZ ;  /* 0x0000000000067805 */ /* 0x000fe2000001ff00 */
[----:B------:R-:W3:Y:S01]  /*0050*/  S2R R0, SR_TID.X ;  /* 0x0000000000007919 */ /* 0x000ee20000002100 */
[----:B------:R-:W-:Y:S01]  /*0060*/  ULDC.64 UR6, c[0x0][0x208] ;  /* 0x0000820000067ab9 */ /* 0x000fe20000000a00 */
[----:B------:R-:W4:Y:S02]  /*0070*/  S2R R3, SR_CTAID.Y ;  /* 0x0000000000037919 */ /* 0x000f240000002600 */
[----:B------:R-:W5:Y:S08]  /*0080*/  LDC.64 R20, c[0x0][0x210] ;  /* 0x00008400ff147b82 */ /* 0x000f700000000a00 */
[----:B------:R-:W5:Y:S01]  /*0090*/  LDC.64 R18, c[0x0][0x218] ;  /* 0x00008600ff127b82 */ /* 0x000f620000000a00 */
[----:B-1----:R-:W-:-:S02]  /*00a0*/  SHF.L.U32 R2, R2, 0x5, RZ ;  /* 0x0000000502027819 */ /* 0x002fc400000006ff */
[----:B---3--:R-:W-:-:S04]  /*00b0*/  SHF.L.U32 R27, R0, 0x2, RZ ;  /* 0x00000002001b7819 */ /* 0x008fc800000006ff */
[----:B------:R-:W-:-:S04]  /*00c0*/  LOP3.LUT R27, R2, 0x1c, R27, 0xf8, !PT ;  /* 0x0000001c021b7812 */ /* 0x000fc800078ef81b */
[C---:B------:R-:W-:Y:S01]  /*00d0*/  ISETP.GE.AND P0, PT, R27.reuse, 0x100, PT ;  /* 0x000001001b00780c */ /* 0x040fe20003f06270 */
[----:B--2---:R-:W-:-:S12]  /*00e0*/  IMAD.WIDE R10, R27, 0x4, R10 ;  /* 0x000000041b0a7825 */ /* 0x004fd800078e020a */
[----:B------:R1:W2:Y:S01]  /*00f0*/  @!P0 LDG.E.EL.128 R4, desc[UR6][R10.64] ;  /* 0x000000060a048981 */ /* 0x0002a2000c2e1d00 */
[----:B------:R-:W-:Y:S02]  /*0100*/  SHF.R.U32.HI R12, RZ, 0x3, R0 ;  /* 0x00000003ff0c7819 */ /* 0x000fe40000011600 */
[----:B------:R-:W-:Y:S02]  /*0110*/  CS2R R8, SRZ ;  /* 0x0000000000087805 */ /* 0x000fe4000001ff00 */
[----:B----4-:R-:W-:Y:S02]  /*0120*/  SHF.L.U32 R3, R3, 0x5, RZ ;  /* 0x0000000503037819 */ /* 0x010fe400000006ff */
[----:B------:R-:W-:-:S04]  /*0130*/  SGXT.U32 R12, R12, 0x4 ;  /* 0x000000040c0c781a */ /* 0x000fc80000000000 */
[----:B------:R-:W-:Y:S01]  /*0140*/  LOP3.LUT R14, R3, 0x10, R12, 0xfe, !PT ;  /* 0x00000010030e7812 */ /* 0x000fe200078efe0c */
[----:B0----5:R-:W-:Y:S01]  /*0150*/  IMAD.WIDE R24, R27, 0x4, R18 ;  /* 0x000000041b187825 */ /* 0x021fe200078e0212 */
[----:B------:R-:W-:Y:S02]  /*0160*/  LOP3.LUT R12, R3, R12, RZ, 0xfc, !PT ;  /* 0x0000000c030c7212 */ /* 0x000fe400078efcff */
[----:B-1----:R-:W-:Y:S02]  /*0170*/  CS2R R10, SRZ ;  /* 0x00000000000a7805 */ /* 0x002fe4000001ff00 */
[C---:B------:R-:W-:Y:S02]  /*0180*/  ISETP.LT.AND P2, PT, R14.reuse, 0x100, !P0 ;  /* 0x000001000e00780c */ /* 0x040fe40004741270 */
[----:B------:R-:W-:Y:S02]  /*0190*/  LEA R23, R14, R27, 0x8 ;  /* 0x0000001b0e177211 */ /* 0x000fe400078e40ff */
[----:B------:R-:W-:-:S02]  /*01a0*/  ISETP.LT.AND P1, PT, R12, 0x100, !P0 ;  /* 0x000001000c00780c */ /* 0x000fc40004721270 */
[----:B------:R-:W-:Y:S01]  /*01b0*/  LEA R13, R12, R27, 0x8 ;  /* 0x0000001b0c0d7211 */ /* 0x000fe200078e40ff */
[--C-:B------:R-:W-:Y:S01]  /*01c0*/  IMAD.WIDE R22, R23, 0x4, R20.reuse ;  /* 0x0000000417167825 */ /* 0x100fe200078e0214 */
[----:B------:R-:W-:Y:S02]  /*01d0*/  CS2R R16, SRZ ;  /* 0x0000000000107805 */ /* 0x000fe4000001ff00 */
[----:B------:R-:W-:Y:S02]  /*01e0*/  CS2R R14, SRZ ;  /* 0x00000000000e7805 */ /* 0x000fe4000001ff00 */
[----:B------:R-:W-:Y:S01]  /*01f0*/  CS2R R18, SRZ ;  /* 0x0000000000127805 */ /* 0x000fe2000001ff00 */
[----:B------:R-:W-:Y:S01]  /*0200*/  IMAD.WIDE R20, R13, 0x4, R20 ;  /* 0x000000040d147825 */ /* 0x000fe200078e0214 */
[----:B------:R-:W-:Y:S01]  /*0210*/  CS2R R12, SRZ ;  /* 0x00000000000c7805 */ /* 0x000fe2000001ff00 */
[----:B------:R-:W3:Y:S04]  /*0220*/  @P2 LDG.E.128 R8, desc[UR6][R22.64] ;  /* 0x0000000616082981 */ /* 0x000ee8000c1e1d00 */
[----:B------:R-:W4:Y:S04]  /*0230*/  @P1 LDG.E.128 R16, desc[UR6][R20.64] ;  /* 0x0000000614101981 */ /* 0x000f28000c1e1d00 */
[----:B------:R0:W3:Y:S02]  /*0240*/  @!P0 LDG.E.EL.128 R12, desc[UR6][R24.64] ;  /* 0x00000006180c8981 */ /* 0x0000e4000c2e1d00 */
[----:B0-----:R-:W0:Y:S01]  /*0250*/  LDC.64 R24, c[0x0][0x228] ;  /* 0x00008a00ff187b82 */ /* 0x001e220000000a00 */
[----:B--2---:R-:W-:Y:S01]  /*0260*/  FADD R4, R4, 0.0010000000474974513054 ;  /* 0x3a83126f04047421 */ /* 0x004fe20000000000 */
[----:B------:R-:W-:-:S03]  /*0270*/  FADD R5, R5, 0.0010000000474974513054 ;  /* 0x3a83126f05057421 */ /* 0x000fc60000000000 */
[----:B------:R-:W1:Y:S01]  /*0280*/  MUFU.SQRT R23, R4 ;  /* 0x0000000400177308 */ /* 0x000e620000002000 */
[----:B------:R-:W-:-:S07]  /*0290*/  FADD R22, R6, 0.0010000000474974513054 ;  /* 0x3a83126f06167421 */ /* 0x000fce0000000000 */
[----:B------:R-:W2:Y:S08]  /*02a0*/  MUFU.SQRT R5, R5 ;  /* 0x0000000500057308 */ /* 0x000eb00000002000 */
[----:B------:R-:W5:Y:S01]  /*02b0*/  MUFU.SQRT R22, R22 ;  /* 0x0000001600167308 */ /* 0x000f620000002000 */
[C---:B-1----:R-:W-:Y:S02]  /*02c0*/  FSETP.GT.AND P1, PT, R23.reuse, 8.50705917302346158658e+37, PT ;  /* 0x7e8000001700780b */ /* 0x042fe40003f24000 */
[----:B------:R-:W-:-:S02]  /*02d0*/  FSETP.GEU.AND P4, PT, R23, 1.175494350822287508e-38, PT ;  /* 0x008000001700780b */ /* 0x000fc40003f8e000 */
[C---:B--2---:R-:W-:Y:S02]  /*02e0*/  FSETP.GT.AND P2, PT, R5.reuse, 8.50705917302346158658e+37, PT ;  /* 0x7e8000000500780b */ /* 0x044fe40003f44000 */
[----:B------:R-:W-:Y:S01]  /*02f0*/  FSETP.GEU.AND P5, PT, R5, 1.175494350822287508e-38, PT ;  /* 0x008000000500780b */ /* 0x000fe20003fae000 */
[----:B------:R-:W-:-:S06]  /*0300*/  HFMA2.MMA R4, -RZ, RZ, 1.625, 0 ;  /* 0x3e800000ff047435 */ /* 0x000fcc00000001ff */
[----:B------:R-:W-:Y:S01]  /*0310*/  @P1 FMUL R23, R23, 0.25 ;  /* 0x3e80000017171820 */ /* 0x000fe20000400000 */
[C---:B-----5:R-:W-:Y:S02]  /*0320*/  FSETP.GT.AND P3, PT, R22.reuse, 8.50705917302346158658e+37, PT ;  /* 0x7e8000001600780b */ /* 0x060fe40003f64000 */
[----:B------:R-:W-:Y:S01]  /*0330*/  FSETP.GEU.AND P6, PT, R22, 1.175494350822287508e-38, PT ;  /* 0x008000001600780b */ /* 0x000fe20003fce000 */
[----:B------:R-:W-:Y:S01]  /*0340*/  @!P4 FMUL R23, R23, 16777216 ;  /* 0x4b8000001717c820 */ /* 0x000fe20000400000 */
[----:B------:R-:W-:-:S03]  /*0350*/  @P2 FMUL R5, R5, 0.25 ;  /* 0x3e80000005052820 */ /* 0x000fc60000400000 */
[----:B------:R-:W1:Y:S01]  /*0360*/  MUFU.RCP R6, R23 ;  /* 0x0000001700067308 */ /* 0x000e620000001000 */
[C---:B---3--:R-:W-:Y:S01]  /*0370*/  FADD R20, -R13.reuse, R9 ;  /* 0x000000090d147221 */ /* 0x048fe20000000100 */
[----:B----4-:R-:W-:Y:S01]  /*0380*/  FADD R17, -R13, R17 ;  /* 0x000000110d117221 */ /* 0x010fe20000000100 */
[----:B------:R-:W-:Y:S01]  /*0390*/  @!P5 FMUL R5, R5, 16777216 ;  /* 0x4b8000000505d820 */ /* 0x000fe20000400000 */
[----:B------:R-:W-:Y:S01]  /*03a0*/  FADD R13, -R12, R8 ;  /* 0x000000080c0d7221 */ /* 0x000fe20000000100 */
[----:B------:R-:W-:Y:S01]  /*03b0*/  FSEL R29, R4, 1, P1 ;  /* 0x3f800000041d7808 */ /* 0x000fe20000800000 */
[----:B------:R-:W-:Y:S01]  /*03c0*/  @P3 FMUL R22, R22, 0.25 ;  /* 0x3e80000016163820 */ /* 0x000fe20000400000 */
[----:B------:R-:W2:Y:S02]  /*03d0*/  LDC.64 R8, c[0x0][0x230] ;  /* 0x00008c00ff087b82 */ /* 0x000ea40000000a00 */
[----:B------:R-:W3:Y:S01]  /*03e0*/  MUFU.RCP R5, R5 ;  /* 0x0000000500057308 */ /* 0x000ee20000001000 */
[----:B------:R-:W-:Y:S01]  /*03f0*/  @!P6 FMUL R22, R22, 16777216 ;  /* 0x4b8000001616e820 */ /* 0x000fe20000400000 */
[----:B------:R-:W-:Y:S01]  /*0400*/  @!P4 FMUL R29, R29, 16777216 ;  /* 0x4b8000001d1dc820 */ /* 0x000fe20000400000 */
[----:B------:R-:W-:-:S03]  /*0410*/  FADD R16, -R12, R16 ;  /* 0x000000100c107221 */ /* 0x000fc60000000100 */
[----:B-1----:R-:W-:Y:S02]  /*0420*/  FMUL R29, R6, R29 ;  /* 0x0000001d061d7220 */ /* 0x002fe40000400000 */
[----:B------:R-:W1:Y:S01]  /*0430*/  MUFU.RCP R21, R22 ;  /* 0x0000001600157308 */ /* 0x000e620000001000 */
[C---:B------:R-:W-:Y:S02]  /*0440*/  FSEL R6, R4.reuse, 1, P2 ;  /* 0x3f80000004067808 */ /* 0x040fe40001000000 */
[----:B------:R-:W-:-:S03]  /*0450*/  FSEL R12, R4, 1, P3 ;  /* 0x3f800000040c7808 */ /* 0x000fc60001800000 */
[----:B------:R-:W-:Y:S02]  /*0460*/  @!P5 FMUL R6, R6, 16777216 ;  /* 0x4b8000000606d820 */ /* 0x000fe40000400000 */
[----:B------:R-:W-:Y:S02]  /*0470*/  @!P6 FMUL R12, R12, 16777216 ;  /* 0x4b8000000c0ce820 */ /* 0x000fe40000400000 */
[----:B---3--:R-:W-:Y:S01]  /*0480*/  FMUL R23, R5, R6 ;  /* 0x0000000605177220 */ /* 0x008fe20000400000 */
[-C--:B------:R-:W-:Y:S01]  /*0490*/  FMUL R5, R16, R29.reuse ;  /* 0x0000001d10057220 */ /* 0x080fe20000400000 */
[----:B------:R-:W-:Y:S01]  /*04a0*/  FMUL R13, R13, R29 ;  /* 0x0000001d0d0d7220 */ /* 0x000fe20000400000 */
[----:B0-----:R-:W-:-:S04]  /*04b0*/  IMAD.WIDE R28, R27, 0x4, R24 ;  /* 0x000000041b1c7825 */ /* 0x001fc800078e0218 */
[-C--:B------:R-:W-:Y:S01]  /*04c0*/  FMUL R16, R20, R23.reuse ;  /* 0x0000001714107220 */ /* 0x080fe20000400000 */
[----:B-1----:R-:W-:Y:S01]  /*04d0*/  FMUL R6, R21, R12 ;  /* 0x0000000c15067220 */ /* 0x002fe20000400000 */
[----:B------:R-:W-:Y:S01]  /*04e0*/  FMUL R12, R17, R23 ;  /* 0x00000017110c7220 */ /* 0x000fe20000400000 */
[----:B--2---:R-:W-:Y:S01]  /*04f0*/  IMAD.WIDE R8, R27, 0x4, R8 ;  /* 0x000000041b087825 */ /* 0x004fe200078e0208 */
[----:B------:R-:W-:Y:S02]  /*0500*/  CS2R R20, SRZ ;  /* 0x0000000000147805 */ /* 0x000fe4000001ff00 */
[----:B------:R-:W-:Y:S02]  /*0510*/  CS2R R22, SRZ ;  /* 0x0000000000167805 */ /* 0x000fe4000001ff00 */
[----:B------:R-:W-:Y:S02]  /*0520*/  CS2R R24, SRZ ;  /* 0x0000000000187805 */ /* 0x000fe4000001ff00 */
[----:B------:R-:W-:-:S02]  /*0530*/  CS2R R26, SRZ ;  /* 0x00000000001a7805 */ /* 0x000fc4000001ff00 */
[----:B------:R0:W2:Y:S04]  /*0540*/  @!P0 LDG.E.EL.128 R20, desc[UR6][R28.64] ;  /* 0x000000061c148981 */ /* 0x0000a8000c2e1d00 */
[----:B------:R-:W2:Y:S01]  /*0550*/  @!P0 LDG.E.EL.128 R24, desc[UR6][R8.64] ;  /* 0x0000000608188981 */ /* 0x000ea2000c2e1d00 */
[----:B------:R-:W-:-:S04]  /*0560*/  FADD R7, R7, 0.0010000000474974513054 ;  /* 0x3a83126f07077421 */ /* 0x000fc80000000000 */
[----:B------:R-:W1:Y:S02]  /*0570*/  MUFU.SQRT R17, R7 ;  /* 0x0000000700117308 */ /* 0x000e640000002000 */
[C---:B-1----:R-:W-:Y:S02]  /*0580*/  FSETP.GT.AND P0, PT, R17.reuse, 8.50705917302346158658e+37, PT ;  /* 0x7e8000001100780b */ /* 0x042fe40003f04000 */
[----:B------:R-:W-:-:S11]  /*0590*/  FSETP.GEU.AND P1, PT, R17, 1.175494350822287508e-38, PT ;  /* 0x008000001100780b */ /* 0x000fd60003f2e000 */
[----:B------:R-:W-:-:S04]  /*05a0*/  @P0 FMUL R17, R17, 0.25 ;  /* 0x3e80000011110820 */ /* 0x000fc80000400000 */
[----:B------:R-:W-:Y:S01]  /*05b0*/  @!P1 FMUL R17, R17, 16777216 ;  /* 0x4b80000011119820 */ /* 0x000fe20000400000 */
[----:B0-----:R-:W-:-:S05]  /*05c0*/  FADD R29, -R14, R18 ;  /* 0x000000120e1d7221 */ /* 0x001fca0000000100 */
[----:B------:R-:W0:Y:S01]  /*05d0*/  MUFU.RCP R17, R17 ;  /* 0x0000001100117308 */ /* 0x000e220000001000 */
[----:B------:R-:W-:Y:S01]  /*05e0*/  FMUL R7, R29, R6 ;  /* 0x000000061d077220 */ /* 0x000fe20000400000 */
[C---:B------:R-:W-:Y:S01]  /*05f0*/  FADD R11, -R15.reuse, R11 ;  /* 0x0000000b0f0b7221 */ /* 0x040fe20000000100 */
[----:B------:R-:W-:Y:S01]  /*0600*/  FADD R19, -R15, R19 ;  /* 0x000000130f137221 */ /* 0x000fe20000000100 */
[----:B------:R-:W1:Y:S01]  /*0610*/  S2UR UR5, SR_CgaCtaId ;  /* 0x00000000000579c3 */ /* 0x000e620000008800 */
[----:B------:R-:W-:Y:S02]  /*0620*/  UMOV UR4, 0x400 ;  /* 0x0000040000047882 */ /* 0x000fe40000000000 */
[----:B-1----:R-:W-:Y:S01]  /*0630*/  UPRMT UR4, UR5, 0x654, UR4 ;  /* 0x0000065405047896 */ /* 0x002fe20008000004 */
[-CC-:B--2---:R-:W-:Y:S01]  /*0640*/  FFMA R5, R5, R20.reuse, R24.reuse ;  /* 0x0000001405057223 */ /* 0x184fe20000000018 */
[----:B------:R-:W-:-:S03]  /*0650*/  FFMA R13, R13, R20, R24 ;  /* 0x000000140d0d7223 */ /* 0x000fc60000000018 */
[----:B------:R-:W-:Y:S01]  /*0660*/  FADD R20, RZ, -R5 ;  /* 0x80000005ff147221 */ /* 0x000fe20000000000 */
[----:B------:R-:W-:-:S03]  /*0670*/  FFMA R12, R12, R21, R25 ;  /* 0x000000150c0c7223 */ /* 0x000fc60000000019 */
[----:B------:R-:W-:Y:S01]  /*0680*/  FMUL R18, R20, 1.4426950216293334961 ;  /* 0x3fb8aa3b14127820 */ /* 0x000fe20000400000 */
[----:B------:R-:W-:Y:S01]  /*0690*/  FSEL R20, R4, 1, P0 ;  /* 0x3f80000004147808 */ /* 0x000fe20000000000 */
[----:B------:R-:W-:Y:S01]  /*06a0*/  FFMA R16, R16, R21, R25 ;  /* 0x0000001510107223 */ /* 0x000fe20000000019 */
[----:B------:R-:W-:Y:S02]  /*06b0*/  FADD R8, RZ, -R12 ;  /* 0x8000000cff087221 */ /* 0x000fe40000000000 */
[----:B------:R-:W-:Y:S01]  /*06c0*/  FSETP.GEU.AND P3, PT, R18, -126, PT ;  /* 0xc2fc00001200780b */ /* 0x000fe20003f6e000 */
[----:B------:R-:W-:Y:S01]  /*06d0*/  FADD R21, -R14, R10 ;  /* 0x0000000a0e157221 */ /* 0x000fe20000000100 */
[----:B------:R-:W-:Y:S01]  /*06e0*/  @!P1 FMUL R20, R20, 16777216 ;  /* 0x4b80000014149820 */ /* 0x000fe20000400000 */
[----:B------:R-:W-:Y:S01]  /*06f0*/  FFMA R7, R7, R22, R26 ;  /* 0x0000001607077223 */ /* 0x000fe2000000001a */
[----:B------:R-:W-:Y:S01]  /*0700*/  FMUL R8, R8, 1.4426950216293334961 ;  /* 0x3fb8aa3b08087820 */ /* 0x000fe20000400000 */
[----:B------:R-:W-:Y:S01]  /*0710*/  FMUL R21, R21, R6 ;  /* 0x0000000615157220 */ /* 0x000fe20000400000 */
[----:B0-----:R-:W-:Y:S01]  /*0720*/  FMUL R20, R17, R20 ;  /* 0x0000001411147220 */ /* 0x001fe20000400000 */
[----:B------:R-:W-:-:S02]  /*0730*/  FADD R15, RZ, -R7 ;  /* 0x80000007ff0f7221 */ /* 0x000fc40000000000 */
[----:B------:R-:W-:Y:S01]  /*0740*/  FFMA R22, R21, R22, R26 ;  /* 0x0000001615167223 */ /* 0x000fe2000000001a */
[----:B------:R-:W-:Y:S01]  /*0750*/  FSETP.GEU.AND P4, PT, R8, -126, PT ;  /* 0xc2fc00000800780b */ /* 0x000fe20003f8e000 */
[-C--:B------:R-:W-:Y:S01]  /*0760*/  FMUL R6, R19, R20.reuse ;  /* 0x0000001413067220 */ /* 0x080fe20000400000 */
[----:B------:R-:W-:Y:S01]  /*0770*/  FMUL R15, R15, 1.4426950216293334961 ;  /* 0x3fb8aa3b0f0f7820 */ /* 0x000fe20000400000 */
[----:B------:R-:W-:Y:S01]  /*0780*/  @!P3 FMUL R18, R18, 0.5 ;  /* 0x3f0000001212b820 */ /* 0x000fe20000400000 */
[----:B------:R-:W-:Y:S01]  /*0790*/  FADD R24, RZ, -R13 ;  /* 0x8000000dff187221 */ /* 0x000fe20000000000 */
[----:B------:R-:W-:Y:S01]  /*07a0*/  FMUL R20, R11, R20 ;  /* 0x000000140b147220 */ /* 0x000fe20000400000 */
[----:B------:R-:W-:Y:S01]  /*07b0*/  FADD R14, RZ, -R16 ;  /* 0x80000010ff0e7221 */ /* 0x000fe20000000000 */
[----:B------:R-:W-:Y:S01]  /*07c0*/  FADD R11, RZ, -R22 ;  /* 0x80000016ff0b7221 */ /* 0x000fe20000000000 */
[-CC-:B------:R-:W-:Y:S01]  /*07d0*/  FFMA R6, R6, R23.reuse, R27.reuse ;  /* 0x0000001706067223 */ /* 0x180fe2000000001b */
[----:B------:R-:W-:Y:S01]  /*07e0*/  FSETP.GEU.AND P5, PT, R15, -126, PT ;  /* 0xc2fc00000f00780b */ /* 0x000fe20003fae000 */
[----:B------:R-:W0:Y:S01]  /*07f0*/  MUFU.EX2 R9, R18 ;  /* 0x0000001200097308 */ /* 0x000e220000000800 */
[----:B------:R-:W-:Y:S01]  /*0800*/  FMUL R10, R24, 1.4426950216293334961 ;  /* 0x3fb8aa3b180a7820 */ /* 0x000fe20000400000 */
[----:B------:R-:W-:Y:S01]  /*0810*/  FMUL R14, R14, 1.4426950216293334961 ;  /* 0x3fb8aa3b0e0e7820 */ /* 0x000fe20000400000 */
[----:B------:R-:W-:Y:S01]  /*0820*/  FMUL R17, R11, 1.4426950216293334961 ;  /* 0x3fb8aa3b0b117820 */ /* 0x000fe20000400000 */
[----:B------:R-:W-:Y:S01]  /*0830*/  FADD R11, RZ, -R6 ;  /* 0x80000006ff0b7221 */ /* 0x000fe20000000000 */
[----:B------:R-:W-:Y:S01]  /*0840*/  FFMA R23, R20, R23, R27 ;  /* 0x0000001714177223 */ /* 0x000fe2000000001b */
[----:B------:R-:W-:Y:S01]  /*0850*/  FSETP.GEU.AND P6, PT, R10, -126, PT ;  /* 0xc2fc00000a00780b */ /* 0x000fe20003fce000 */
[----:B------:R-:W-:Y:S01]  /*0860*/  @!P4 FMUL R8, R8, 0.5 ;  /* 0x3f0000000808c820 */ /* 0x000fe20000400000 */
[----:B------:R-:W-:Y:S01]  /*0870*/  FSETP.GEU.AND P0, PT, R14, -126, PT ;  /* 0xc2fc00000e00780b */ /* 0x000fe20003f0e000 */
[----:B------:R-:W-:Y:S01]  /*0880*/  FMUL R21, R11, 1.4426950216293334961 ;  /* 0x3fb8aa3b0b157820 */ /* 0x000fe20000400000 */
[----:B------:R-:W-:-:S02]  /*0890*/  FADD R11, RZ, -R23 ;  /* 0x80000017ff0b7221 */ /* 0x000fc40000000000 */
[----:B------:R-:W-:Y:S02]  /*08a0*/  @!P5 FMUL R15, R15, 0.5 ;  /* 0x3f0000000f0fd820 */ /* 0x000fe40000400000 */
[----:B------:R-:W-:Y:S01]  /*08b0*/  FMUL R11, R11, 1.4426950216293334961 ;  /* 0x3fb8aa3b0b0b7820 */ /* 0x000fe20000400000 */
[----:B------:R-:W-:Y:S01]  /*08c0*/  FSETP.GEU.AND P2, PT, R21, -126, PT ;  /* 0xc2fc00001500780b */ /* 0x000fe20003f4e000 */
[----:B------:R-:W1:Y:S01]  /*08d0*/  MUFU.EX2 R8, R8 ;  /* 0x0000000800087308 */ /* 0x000e620000000800 */
[----:B0-----:R-:W-:Y:S01]  /*08e0*/  @!P3 FMUL R9, R9, R9 ;  /* 0x000000090909b220 */ /* 0x001fe20000400000 */
[----:B------:R-:W-:Y:S02]  /*08f0*/  FSETP.GEU.AND P1, PT, R17, -126, PT ;  /* 0xc2fc00001100780b */ /* 0x000fe40003f2e000 */
[----:B------:R-:W-:Y:S01]  /*0900*/  FSETP.GEU.AND P3, PT, R11, -126, PT ;  /* 0xc2fc00000b00780b */ /* 0x000fe20003f6e000 */
[----:B------:R-:W-:Y:S01]  /*0910*/  @!P6 FMUL R10, R10, 0.5 ;  /* 0x3f0000000a0ae820 */ /* 0x000fe20000400000 */
[----:B------:R-:W-:-:S02]  /*0920*/  @!P0 FMUL R14, R14, 0.5 ;  /* 0x3f0000000e0e8820 */ /* 0x000fc40000400000 */
[----:B------:R-:W0:Y:S04]  /*0930*/  MUFU.EX2 R15, R15 ;  /* 0x0000000f000f7308 */ /* 0x000e280000000800 */
[----:B------:R-:W-:-:S04]  /*0940*/  @!P2 FMUL R21, R21, 0.5 ;  /* 0x3f0000001515a820 */ /* 0x000fc80000400000 */
[----:B------:R-:W2:Y:S01]  /*0950*/  MUFU.EX2 R10, R10 ;  /* 0x0000000a000a7308 */ /* 0x000ea20000000800 */
[----:B-1----:R-:W-:Y:S01]  /*0960*/  @!P4 FMUL R8, R8, R8 ;  /* 0x000000080808c220 */ /* 0x002fe20000400000 */
[----:B------:R-:W-:Y:S01]  /*0970*/  @!P1 FMUL R17, R17, 0.5 ;  /* 0x3f00000011119820 */ /* 0x000fe20000400000 */
[----:B------:R-:W-:-:S05]  /*0980*/  @!P3 FMUL R11, R11, 0.5 ;  /* 0x3f0000000b0bb820 */ /* 0x000fca0000400000 */
[----:B------:R-:W1:Y:S01]  /*0990*/  MUFU.EX2 R14, R14 ;  /* 0x0000000e000e7308 */ /* 0x000e620000000800 */
[----:B------:R-:W-:Y:S01]  /*09a0*/  FADD R19, R9, 1 ;  /* 0x3f80000009137421 */ /* 0x000fe20000000000 */
[----:B------:R-:W-:Y:S01]  /*09b0*/  FADD R18, R8, 1 ;  /* 0x3f80000008127421 */ /* 0x000fe20000000000 */
[----:B0-----:R-:W-:-:S05]  /*09c0*/  @!P5 FMUL R15, R15, R15 ;  /* 0x0000000f0f0fd220 */ /* 0x001fca0000400000 */
[----:B------:R-:W0:Y:S01]  /*09d0*/  MUFU.EX2 R21, R21 ;  /* 0x0000001500157308 */ /* 0x000e220000000800 */
[----:B------:R-:W-:Y:S02]  /*09e0*/  FSETP.GT.AND P4, PT, R19, 8.50705917302346158658e+37, PT ;  /* 0x7e8000001300780b */ /* 0x000fe40003f84000 */
[----:B------:R-:W-:-:S05]  /*09f0*/  SHF.L.U32 R9, R0, 0x7, RZ ;  /* 0x0000000700097819 */ /* 0x000fca00000006ff */
[----:B------:R3:W4:Y:S01]  /*0a00*/  MUFU.EX2 R20, R17 ;  /* 0x0000001100147308 */ /* 0x0007220000000800 */
[----:B------:R-:W-:Y:S01]  /*0a10*/  FSETP.GT.AND P5, PT, R18, 8.50705917302346158658e+37, PT ;  /* 0x7e8000001200780b */ /* 0x000fe20003fa4000 */
[----:B--2---:R-:W-:Y:S01]  /*0a20*/  @!P6 FMUL R10, R10, R10 ;  /* 0x0000000a0a0ae220 */ /* 0x004fe20000400000 */
[----:B------:R-:W-:-:S05]  /*0a30*/  SHF.R.U32.HI R24, RZ, 0x3, R0 ;  /* 0x00000003ff187819 */ /* 0x000fca0000011600 */
[----:B------:R-:W2:Y:S01]  /*0a40*/  MUFU.EX2 R11, R11 ;  /* 0x0000000b000b7308 */ /* 0x000ea20000000800 */
[----:B---3--:R-:W-:Y:S01]  /*0a50*/  FADD R17, R15, 1 ;  /* 0x3f8000000f117421 */ /* 0x008fe20000000000 */
[----:B-1----:R-:W-:Y:S01]  /*0a60*/  @!P0 FMUL R14, R14, R14 ;  /* 0x0000000e0e0e8220 */ /* 0x002fe20000400000 */
[----:B------:R-:W-:Y:S01]  /*0a70*/  LOP3.LUT R9, R9, 0x380, RZ, 0xc0, !PT ;  /* 0x0000038009097812 */ /* 0x000fe200078ec0ff */
[----:B------:R-:W-:Y:S01]  /*0a80*/  FADD R15, R10, 1 ;  /* 0x3f8000000a0f7421 */ /* 0x000fe20000000000 */
[----:B------:R-:W-:Y:S01]  /*0a90*/  SGXT.U32 R24, R24, 0x4 ;  /* 0x000000041818781a */ /* 0x000fe20000000000 */
[----:B------:R-:W-:Y:S01]  /*0aa0*/  FADD R10, R14, 1 ;  /* 0x3f8000000e0a7421 */ /* 0x000fe20000000000 */
[----:B------:R-:W-:Y:S02]  /*0ab0*/  FSETP.GT.AND P6, PT, R17, 8.50705917302346158658e+37, PT ;  /* 0x7e8000001100780b */ /* 0x000fe40003fc4000 */
[----:B------:R-:W-:Y:S01]  /*0ac0*/  SHF.R.U32.HI R8, RZ, 0x3, R9 ;  /* 0x00000003ff087819 */ /* 0x000fe20000011609 */
[----:B0-----:R-:W-:Y:S01]  /*0ad0*/  @!P2 FMUL R21, R21, R21 ;  /* 0x000000151515a220 */ /* 0x001fe20000400000 */
[----:B------:R-:W-:Y:S01]  /*0ae0*/  FSETP.GT.AND P0, PT, R15, 8.50705917302346158658e+37, PT ;  /* 0x7e8000000f00780b */ /* 0x000fe20003f04000 */
[----:B----4-:R-:W-:Y:S01]  /*0af0*/  @!P1 FMUL R20, R20, R20 ;  /* 0x0000001414149220 */ /* 0x010fe20000400000 */
[----:B------:R-:W-:Y:S01]  /*0b00*/  LOP3.LUT R8, R8, R9, R24, 0xfe, !PT ;  /* 0x0000000908087212 */ /* 0x000fe200078efe18 */
[----:B------:R-:W-:Y:S01]  /*0b10*/  @P4 FMUL R19, R19, 0.25 ;  /* 0x3e80000013134820 */ /* 0x000fe20000400000 */
[----:B------:R-:W-:Y:S01]  /*0b20*/  FSETP.GT.AND P1, PT, R10, 8.50705917302346158658e+37, PT ;  /* 0x7e8000000a00780b */ /* 0x000fe20003f24000 */
[----:B------:R-:W-:Y:S01]  /*0b30*/  @P5 FMUL R18, R18, 0.25 ;  /* 0x3e80000012125820 */ /* 0x000fe20000400000 */
[----:B------:R-:W-:Y:S01]  /*0b40*/  LOP3.LUT R24, R9, R24, RZ, 0xfc, !PT ;  /* 0x0000001809187212 */ /* 0x000fe200078efcff */
[----:B------:R-:W-:Y:S01]  /*0b50*/  FADD R21, R21, 1 ;  /* 0x3f80000015157421 */ /* 0x000fe20000000000 */
[----:B------:R-:W-:Y:S01]  /*0b60*/  LOP3.LUT R25, R9, 0x20, RZ, 0xfc, !PT ;  /* 0x0000002009197812 */ /* 0x000fe200078efcff */
[----:B--2---:R-:W-:Y:S01]  /*0b70*/  @!P3 FMUL R11, R11, R11 ;  /* 0x0000000b0b0bb220 */ /* 0x004fe20000400000 */
[C---:B------:R-:W-:Y:S01]  /*0b80*/  LOP3.LUT R27, R9.reuse, 0x40, RZ, 0xfc, !PT ;  /* 0x00000040091b7812 */ /* 0x040fe200078efcff */
[----:B------:R-:W-:Y:S01]  /*0b90*/  FADD R20, R20, 1 ;  /* 0x3f80000014147421 */ /* 0x000fe20000000000 */
[----:B------:R-:W-:-:S02]  /*0ba0*/  LOP3.LUT R29, R9, 0x60, RZ, 0xfc, !PT ;  /* 0x00000060091d7812 */ /* 0x000fc400078efcff */
[-C--:B------:R-:W-:Y:S01]  /*0bb0*/  LEA.HI R9, R25, R24.reuse, RZ, 0x1d ;  /* 0x0000001819097211 */ /* 0x080fe200078fe8ff */
[----:B------:R-:W-:Y:S01]  /*0bc0*/  FADD R25, R11, 1 ;  /* 0x3f8000000b197421 */ /* 0x000fe20000000000 */
[----:B------:R-:W0:Y:S01]  /*0bd0*/  MUFU.RCP R19, R19 ;  /* 0x0000001300137308 */ /* 0x000e220000001000 */
[----:B------:R-:W-:Y:S01]  /*0be0*/  FSETP.GT.AND P3, PT, R21, 8.50705917302346158658e+37, PT ;  /* 0x7e8000001500780b */ /* 0x000fe20003f64000 */
[----:B------:R-:W-:Y:S01]  /*0bf0*/  @P6 FMUL R17, R17, 0.25 ;  /* 0x3e80000011116820 */ /* 0x000fe20000400000 */
[-C--:B------:R-:W-:Y:S02]  /*0c00*/  LEA.HI R14, R27, R24.reuse, RZ, 0x1d ;  /* 0x000000181b0e7211 */ /* 0x080fe400078fe8ff */
[----:B------:R-:W-:-:S03]  /*0c10*/  LEA.HI R11, R29, R24, RZ, 0x1d ;  /* 0x000000181d0b7211 */ /* 0x000fc600078fe8ff */
[----:B------:R-:W1:Y:S01]  /*0c20*/  MUFU.RCP R18, R18 ;  /* 0x0000001200127308 */ /* 0x000e620000001000 */
[----:B------:R-:W-:Y:S02]  /*0c30*/  FSETP.GT.AND P2, PT, R20, 8.50705917302346158658e+37, PT ;  /* 0x7e8000001400780b */ /* 0x000fe40003f44000 */
[----:B------:R-:W-:Y:S02]  /*0c40*/  FSEL R24, R4, 1, P4 ;  /* 0x3f80000004187808 */ /* 0x000fe40002000000 */
[----:B------:R-:W-:Y:S01]  /*0c50*/  FSETP.GT.AND P4, PT, R25, 8.50705917302346158658e+37, PT ;  /* 0x7e8000001900780b */ /* 0x000fe20003f84000 */
[----:B------:R-:W-:Y:S01]  /*0c60*/  @P0 FMUL R15, R15, 0.25 ;  /* 0x3e8000000f0f0820 */ /* 0x000fe20000400000 */
[----:B------:R-:W-:Y:S01]  /*0c70*/  @P1 FMUL R10, R10, 0.25 ;  /* 0x3e8000000a0a1820 */ /* 0x000fe20000400000 */
[----:B------:R-:W2:Y:S01]  /*0c80*/  MUFU.RCP R17, R17 ;  /* 0x0000001100117308 */ /* 0x000ea20000001000 */
[----:B------:R-:W-:Y:S01]  /*0c90*/  FSEL R27, R4, 1, P5 ;  /* 0x3f800000041b7808 */ /* 0x000fe20002800000 */
[----:B------:R-:W-:Y:S01]  /*0ca0*/  @P3 FMUL R21, R21, 0.25 ;  /* 0x3e80000015153820 */ /* 0x000fe20000400000 */
[----:B0-----:R-:W-:-:S05]  /*0cb0*/  FMUL R24, R19, R24 ;  /* 0x0000001813187220 */ /* 0x001fca0000400000 */
[----:B------:R-:W0:Y:S01]  /*0cc0*/  MUFU.RCP R15, R15 ;  /* 0x0000000f000f7308 */ /* 0x000e220000001000 */
[----:B------:R-:W-:Y:S01]  /*0cd0*/  @P2 FMUL R20, R20, 0.25 ;  /* 0x3e80000014142820 */ /* 0x000fe20000400000 */
[----:B-1----:R-:W-:Y:S01]  /*0ce0*/  FMUL R19, R18, R27 ;  /* 0x0000001b12137220 */ /* 0x002fe20000400000 */
[----:B------:R-:W-:Y:S01]  /*0cf0*/  FSEL R18, R4, 1, P6 ;  /* 0x3f80000004127808 */ /* 0x000fe20003000000 */
[----:B------:R-:W-:-:S04]  /*0d00*/  @P4 FMUL R25, R25, 0.25 ;  /* 0x3e80000019194820 */ /* 0x000fc80000400000 */
[----:B------:R-:W1:Y:S01]  /*0d10*/  MUFU.RCP R10, R10 ;  /* 0x0000000a000a7308 */ /* 0x000e620000001000 */
[----:B--2---:R-:W-:Y:S01]  /*0d20*/  FMUL R18, R17, R18 ;  /* 0x0000001211127220 */ /* 0x004fe20000400000 */
[C---:B------:R-:W-:Y:S02]  /*0d30*/  FSEL R26, R4.reuse, 1, P0 ;  /* 0x3f800000041a7808 */ /* 0x040fe40000000000 */
[----:B------:R-:W-:-:S04]  /*0d40*/  FSEL R17, R4, 1, P1 ;  /* 0x3f80000004117808 */ /* 0x000fc80000800000 */
[----:B------:R-:W2:Y:S01]  /*0d50*/  MUFU.RCP R21, R21 ;  /* 0x0000001500157308 */ /* 0x000ea20000001000 */
[----:B0-----:R-:W-:-:S07]  /*0d60*/  FMUL R26, R15, R26 ;  /* 0x0000001a0f1a7220 */ /* 0x001fce0000400000 */
[----:B------:R-:W0:Y:S01]  /*0d70*/  MUFU.RCP R20, R20 ;  /* 0x0000001400147308 */ /* 0x000e220000001000 */
[----:B-1----:R-:W-:Y:S01]  /*0d80*/  FMUL R15, R10, R17 ;  /* 0x000000110a0f7220 */ /* 0x002fe20000400000 */
[----:B------:R-:W-:-:S06]  /*0d90*/  FSEL R10, R4, 1, P3 ;  /* 0x3f800000040a7808 */ /* 0x000fcc0001800000 */
[----:B------:R-:W1:Y:S01]  /*0da0*/  MUFU.RCP R25, R25 ;  /* 0x0000001900197308 */ /* 0x000e620000001000 */
[C---:B------:R-:W-:Y:S01]  /*0db0*/  FSEL R17, R4.reuse, 1, P2 ;  /* 0x3f80000004117808 */ /* 0x040fe20001000000 */
[----:B--2---:R-:W-:Y:S01]  /*0dc0*/  FMUL R21, R21, R10 ;  /* 0x0000000a15157220 */ /* 0x004fe20000400000 */
[----:B------:R-:W-:Y:S01]  /*0dd0*/  FSEL R4, R4, 1, P4 ;  /* 0x3f80000004047808 */ /* 0x000fe20002000000 */
[----:B------:R-:W-:Y:S01]  /*0de0*/  FMUL R26, R13, R26 ;  /* 0x0000001a0d1a7220 */ /* 0x000fe20000400000 */
[----:B------:R-:W-:Y:S01]  /*0df0*/  FMUL R24, R5, R24 ;  /* 0x0000001805187220 */ /* 0x000fe20000400000 */
[----:B------:R-:W-:Y:S01]  /*0e00*/  FMUL R15, R16, R15 ;  /* 0x0000000f100f7220 */ /* 0x000fe20000400000 */
[----:B------:R-:W-:Y:S01]  /*0e10*/  LEA R13, R8, UR4, 0x2 ;  /* 0x00000004080d7c11 */ /* 0x000fe2000f8e10ff */
[----:B------:R-:W-:Y:S01]  /*0e20*/  FMUL R19, R12, R19 ;  /* 0x000000130c137220 */ /* 0x000fe20000400000 */
[----:B------:R-:W-:Y:S01]  /*0e30*/  LEA R16, R9, UR4, 0x2 ;  /* 0x0000000409107c11 */ /* 0x000fe2000f8e10ff */
[----:B0-----:R-:W-:Y:S01]  /*0e40*/  FMUL R17, R20, R17 ;  /* 0x0000001114117220 */ /* 0x001fe20000400000 */
[----:B------:R-:W-:Y:S01]  /*0e50*/  FMUL R18, R7, R18 ;  /* 0x0000001207127220 */ /* 0x000fe20000400000 */
[----:B------:R-:W-:Y:S01]  /*0e60*/  LEA R14, R14, UR4, 0x2 ;  /* 0x000000040e0e7c11 */ /* 0x000fe2000f8e10ff */
[----:B------:R-:W-:Y:S01]  /*0e70*/  FMUL R21, R6, R21 ;  /* 0x0000001506157220 */ /* 0x000fe20000400000 */
[----:B------:R-:W-:Y:S01]  /*0e80*/  LEA R20, R11, UR4, 0x2 ;  /* 0x000000040b147c11 */ /* 0x000fe2000f8e10ff */
[----:B-1----:R-:W-:Y:S01]  /*0e90*/  FMUL R4, R25, R4 ;  /* 0x0000000419047220 */ /* 0x002fe20000400000 */
[----:B------:R-:W-:Y:S01]  /*0ea0*/  STS [R13], R24 ;  /* 0x000000180d007388 */ /* 0x000fe20000000800 */
[----:B------:R-:W-:-:S02]  /*0eb0*/  FMUL R17, R22, R17 ;  /* 0x0000001116117220 */ /* 0x000fc40000400000 */
[----:B------:R-:W-:Y:S01]  /*0ec0*/  FMUL R23, R23, R4 ;  /* 0x0000000417177220 */ /* 0x000fe20000400000 */
[----:B------:R-:W-:Y:S04]  /*0ed0*/  STS [R16+0x80], R19 ;  /* 0x0000801310007388 */ /* 0x000fe80000000800 */
[----:B------:R-:W-:Y:S04]  /*0ee0*/  STS [R14+0x100], R18 ;  /* 0x000100120e007388 */ /* 0x000fe80000000800 */
[----:B------:R-:W-:Y:S04]  /*0ef0*/  STS [R20+0x180], R21 ;  /* 0x0001801514007388 */ /* 0x000fe80000000800 */
[----:B------:R-:W-:Y:S04]  /*0f00*/  STS [R13+0x40], R26 ;  /* 0x0000401a0d007388 */ /* 0x000fe80000000800 */
[----:B------:R0:W-:Y:S04]  /*0f10*/  STS [R16+0xc0], R15 ;  /* 0x0000c00f10007388 */ /* 0x0001e80000000800 */
[----:B------:R-:W-:Y:S04]  /*0f20*/  STS [R14+0x140], R17 ;  /* 0x000140110e007388 */ /* 0x000fe80000000800 */
[----:B------:R-:W-:Y:S01]  /*0f30*/  STS [R20+0x1c0], R23 ;  /* 0x0001c01714007388 */ /* 0x000fe20000000800 */
[----:B------:R-:W-:-:S02]  /*0f40*/  SHF.L.U32 R10, R0, 0x2, RZ ;  /* 0x00000002000a7819 */ /* 0x000fc400000006ff */
[----:B------:R-:W-:Y:S02]  /*0f50*/  SHF.R.U32.HI R4, RZ, 0x1, R0 ;  /* 0x00000001ff047819 */ /* 0x000fe40000011600 */
[----:B------:R-:W-:Y:S02]  /*0f60*/  LOP3.LUT R10, R10, 0x1fc, RZ, 0xc0, !PT ;  /* 0x000001fc0a0a7812 */ /* 0x000fe400078ec0ff */
[----:B------:R-:W-:-:S04]  /*0f70*/  LOP3.LUT R5, R4, 0x3c, RZ, 0xc0, !PT ;  /* 0x0000003c04057812 */ /* 0x000fc800078ec0ff */
[----:B------:R-:W-:-:S04]  /*0f80*/  IADD3 R5, R10, R5, RZ ;  /* 0x000000050a057210 */ /* 0x000fc80007ffe0ff */
[----:B------:R-:W-:Y:S01]  /*0f90*/  LEA R5, R5, UR4, 0x2 ;  /* 0x0000000405057c11 */ /* 0x000fe2000f8e10ff */
[----:B------:R-:W-:Y:S01]  /*0fa0*/  BAR.SYNC.DEFER_BLOCKING 0x0 ;  /* 0x0000000000007b1d */ /* 0x000fe20000010000 */
[----:B------:R-:W-:-:S04]  /*0fb0*/  SHF.L.U32 R8, R0, 0x2, RZ ;  /* 0x0000000200087819 */ /* 0x000fc800000006ff */
[----:B------:R-:W-:Y:S02]  /*0fc0*/  LOP3.LUT R3, R3, 0x1c, R8, 0xf8, !PT ;  /* 0x0000001c03037812 */ /* 0x000fe400078ef808 */
[----:B------:R-:W-:Y:S01]  /*0fd0*/  SHF.R.U32.HI R0, RZ, 0x3, R0 ;  /* 0x00000003ff007819 */ /* 0x000fe20000011600 */
[----:B------:R-:W1:Y:S01]  /*0fe0*/  LDC.64 R8, c[0x0][0x238] ;  /* 0x00008e00ff087b82 */ /* 0x000e620000000a00 */
[----:B------:R-:W-:-:S04]  /*0ff0*/  SHF.R.S32.HI R12, RZ, 0x1f, R3 ;  /* 0x0000001fff0c7819 */ /* 0x000fc80000011403 */
[----:B------:R-:W-:Y:S01]  /*1000*/  LEA.HI R12, R12, R3, RZ, 0x6 ;  /* 0x000000030c0c7211 */ /* 0x000fe200078f30ff */
[----:B------:R-:W2:Y:S01]  /*1010*/  LDS.128 R4, [R5] ;  /* 0x0000000005047984 */ /* 0x000ea20000000c00 */
[----:B0-----:R-:W-:Y:S02]  /*1020*/  SGXT.U32 R15, R0, 0x4 ;  /* 0x00000004000f781a */ /* 0x001fe40000000000 */
[C---:B------:R-:W-:Y:S02]  /*1030*/  SHF.L.U32 R0, R12.reuse, 0x8, RZ ;  /* 0x000000080c007819 */ /* 0x040fe400000006ff */
[----:B------:R-:W-:Y:S02]  /*1040*/  LOP3.LUT R12, R12, 0xffffffc0, RZ, 0xc0, !PT ;  /* 0xffffffc00c0c7812 */ /* 0x000fe400078ec0ff */
[----:B------:R-:W-:Y:S02]  /*1050*/  LOP3.LUT R0, R0, 0xffffc000, RZ, 0xc0, !PT ;  /* 0xffffc00000007812 */ /* 0x000fe400078ec0ff */
[----:B------:R-:W-:-:S02]  /*1060*/  ISETP.GE.AND P0, PT, R3, 0x100, PT ;  /* 0x000001000300780c */ /* 0x000fc40003f06270 */
[----:B------:R-:W-:Y:S02]  /*1070*/  LOP3.LUT R11, R2, R15, RZ, 0xfc, !PT ;  /* 0x0000000f020b7212 */ /* 0x000fe400078efcff */
[----:B------:R-:W-:Y:S02]  /*1080*/  IADD3 R12, R0, R3, -R12 ;  /* 0x00000003000c7210 */ /* 0x000fe40007ffe80c */
[----:B------:R-:W-:Y:S02]  /*1090*/  LOP3.LUT R13, R10, 0x200, RZ, 0xfc, !PT ;  /* 0x000002000a0d7812 */ /* 0x000fe400078efcff */
[----:B------:R-:W-:Y:S02]  /*10a0*/  LOP3.LUT R0, R2, 0x10, R15, 0xfe, !PT ;  /* 0x0000001002007812 */ /* 0x000fe400078efe0f */
[----:B------:R-:W-:Y:S02]  /*10b0*/  ISETP.LT.AND P1, PT, R11, 0x100, !P0 ;  /* 0x000001000b00780c */ /* 0x000fe40004721270 */
[----:B------:R-:W-:-:S02]  /*10c0*/  SHF.R.U32.HI R13, RZ, 0x3, R13 ;  /* 0x00000003ff0d7819 */ /* 0x000fc4000001160d */
[----:B------:R-:W-:Y:S02]  /*10d0*/  ISETP.LT.AND P0, PT, R0, 0x100, !P0 ;  /* 0x000001000000780c */ /* 0x000fe40004701270 */
[----:B------:R-:W-:Y:S02]  /*10e0*/  LEA R3, R11, R12, 0x6 ;  /* 0x0000000c0b037211 */ /* 0x000fe400078e30ff */
[----:B------:R-:W-:-:S03]  /*10f0*/  LOP3.LUT R13, R13, 0x7c, RZ, 0xc0, !PT ;  /* 0x0000007c0d0d7812 */ /* 0x000fc600078ec0ff */
[----:B-1----:R-:W-:Y:S01]  /*1100*/  IMAD.WIDE R2, R3, 0x4, R8 ;  /* 0x0000000403027825 */ /* 0x002fe200078e0208 */
[----:B------:R-:W-:-:S04]  /*1110*/  IADD3 R13, R10, R13, RZ ;  /* 0x0000000d0a0d7210 */ /* 0x000fc80007ffe0ff */
[----:B------:R-:W-:Y:S01]  /*1120*/  LEA R13, R13, UR4, 0x2 ;  /* 0x000000040d0d7c11 */ /* 0x000fe2000f8e10ff */
[----:B--2---:R0:W-:Y:S02]  /*1130*/  @P1 STG.E.128 desc[UR6][R2.64], R4 ;  /* 0x0000000402001986 */ /* 0x0041e4000c101d06 */
[----:B0-----:R-:W-:Y:S05]  /*1140*/  @!P0 EXIT ;  /* 0x000000000000894d */ /* 0x001fea0003800000 */
[----:B0-----:R-:W0:Y:S01]  /*1150*/  LDS.128 R4, [R13+0x800] ;  /* 0x000800000d047984 */ /* 0x001e220000000c00 */
[----:B------:R-:W-:-:S05]  /*1160*/  LEA R3, R0, R12, 0x6 ;  /* 0x0000000c00037211 */ /* 0x000fca00078e30ff */
[----:B------:R-:W-:-:S05]  /*1170*/  IMAD.WIDE R8, R3, 0x4, R8 ;  /* 0x0000000403087825 */ /* 0x000fca00078e0208 */
[----:B0-----:R-:W-:Y:S01]  /*1180*/  STG.E.128 desc[UR6][R8.64], R4 ;  /* 0x0000000408007986 */ /* 0x001fe2000c101d06 */
[----:B------:R-:W-:Y:S05]  /*1190*/  EXIT ;  /* 0x000000000000794d */ /* 0x000fea0003800000 */
.L_x_0:
[----:B------:R-:W-:-:S00]  /*11a0*/  BRA `(.L_x_0) ;  /* 0xfffffffc00fc7947 */ /* 0x000fc0000383ffff */
[----:B------:R-:W-:-:S00]  /*11b0*/  NOP ;  /* 0x0000000000007918 */ /* 0x000fc00000000000 */
        /* <DEDUP_REMOVED lines=12> */
.L_x_1:


//--------------------- .nv.global.init           --------------------------
	.section	.nv.global.init,"aw",@progbits
.nv.global.init:
	.type		_$_str,@object
	.size		_$_str,(_$_str_$_2 - _$_str)
_$_str:
        /*0000*/ 	.byte	0x5f, 0x5f, 0x43, 0x55, 0x44, 0x41, 0x5f, 0x46, 0x54, 0x5a, 0x00
	.type		_$_str_$_2,@object
	.size		_$_str_$_2,(.L_1 - _$_str_$_2)
_$_str_$_2:
        /*000b*/ 	.byte	0x5f, 0x5f, 0x43, 0x55, 0x44, 0x41, 0x5f, 0x50, 0x52, 0x45, 0x43, 0x5f, 0x53, 0x51, 0x52, 0x54
        /*001b*/ 	.byte	0x00
.L_1:


//--------------------- .nv.shared.triton_poi_fused__native_batch_norm_legit_no_training_silu_32 --------------------------
	.section	.nv.shared.triton_poi_fused__native_batch_norm_legit_no_training_silu_32,"aw",@nobits
	.sectionflags	@""
	.align	16
	.zero		1024


//--------------------- .nv.constant0.triton_poi_fused__native_batch_norm_legit_no_training_silu_32 --------------------------
	.section	.nv.constant0.triton_poi_fused__native_batch_norm_legit_no_training_silu_32,"a",@progbits
	.sectionflags	@""
	.align	4
.nv.constant0.triton_poi_fused__native_batch_norm_legit_no_training_silu_32:
	.zero		584
